//
// Generated by NVIDIA NVVM Compiler
//
// Compiler Build ID: CL-36424714
// Cuda compilation tools, release 13.0, V13.0.88
// Based on NVVM 20.0.0
//

.version 9.0
.target sm_100
.address_size 64

	// .globl	memcpy_kernel

.visible .entry memcpy_kernel(
	.param .u64 .ptr .align 1 memcpy_kernel_param_0,
	.param .u64 .ptr .align 1 memcpy_kernel_param_1,
	.param .u32 memcpy_kernel_param_2
)
{
	.reg .pred 	%p<7>;
	.reg .b32 	%r<31>;
	.reg .b32 	%f<6>;
	.reg .b64 	%rd<18>;

	ld.param.u64 	%rd3, [memcpy_kernel_param_0];
	ld.param.u64 	%rd4, [memcpy_kernel_param_1];
	ld.param.u32 	%r12, [memcpy_kernel_param_2];
	cvta.to.global.u64 	%rd1, %rd4;
	cvta.to.global.u64 	%rd2, %rd3;
	mov.u32 	%r13, %ctaid.x;
	mov.u32 	%r14, %ntid.x;
	mov.u32 	%r15, %tid.x;
	mad.lo.s32 	%r29, %r13, %r14, %r15;
	mov.u32 	%r16, %nctaid.x;
	mul.lo.s32 	%r2, %r16, %r14;
	setp.ge.s32 	%p1, %r29, %r12;
	@%p1 bra 	$L__BB0_7;
	add.s32 	%r17, %r29, %r2;
	max.s32 	%r18, %r12, %r17;
	setp.lt.s32 	%p2, %r17, %r12;
	selp.u32 	%r19, 1, 0, %p2;
	add.s32 	%r20, %r17, %r19;
	sub.s32 	%r21, %r18, %r20;
	div.u32 	%r22, %r21, %r2;
	add.s32 	%r3, %r22, %r19;
	and.b32  	%r23, %r3, 3;
	setp.eq.s32 	%p3, %r23, 3;
	@%p3 bra 	$L__BB0_4;
	add.s32 	%r24, %r3, 1;
	and.b32  	%r25, %r24, 3;
	neg.s32 	%r27, %r25;
$L__BB0_3:
	.pragma "nounroll";
	mul.wide.s32 	%rd5, %r29, 4;
	add.s64 	%rd6, %rd1, %rd5;
	add.s64 	%rd7, %rd2, %rd5;
	ld.global.f32 	%f1, [%rd7];
	st.global.f32 	[%rd6], %f1;
	add.s32 	%r29, %r29, %r2;
	add.s32 	%r27, %r27, 1;
	setp.ne.s32 	%p4, %r27, 0;
	@%p4 bra 	$L__BB0_3;
$L__BB0_4:
	setp.lt.u32 	%p5, %r3, 3;
	@%p5 bra 	$L__BB0_7;
	mul.wide.s32 	%rd11, %r2, 4;
	shl.b32 	%r26, %r2, 2;
$L__BB0_6:
	mul.wide.s32 	%rd8, %r29, 4;
	add.s64 	%rd9, %rd2, %rd8;
	ld.global.f32 	%f2, [%rd9];
	add.s64 	%rd10, %rd1, %rd8;
	st.global.f32 	[%rd10], %f2;
	add.s64 	%rd12, %rd9, %rd11;
	ld.global.f32 	%f3, [%rd12];
	add.s64 	%rd13, %rd10, %rd11;
	st.global.f32 	[%rd13], %f3;
	add.s64 	%rd14, %rd12, %rd11;
	ld.global.f32 	%f4, [%rd14];
	add.s64 	%rd15, %rd13, %rd11;
	st.global.f32 	[%rd15], %f4;
	add.s64 	%rd16, %rd14, %rd11;
	ld.global.f32 	%f5, [%rd16];
	add.s64 	%rd17, %rd15, %rd11;
	st.global.f32 	[%rd17], %f5;
	add.s32 	%r29, %r26, %r29;
	setp.lt.s32 	%p6, %r29, %r12;
	@%p6 bra 	$L__BB0_6;
$L__BB0_7:
	ret;

}


// ===== COMPILED SASS (sm_100) =====

	.target	sm_100

	.elftype	@"ET_EXEC"


//--------------------- .note.nv.tkinfo           --------------------------
	.section	.note.nv.tkinfo,"",@"SHT_NOTE"
	.sectionflags	@"SHF_NOTE_NV_TKINFO"
	.tkinfo
        /*0018*/ 	.word	0x00000002
        /*0030*/ 	.string	""
        /*0030*/ 	.string	"ptxas"
        /*0030*/ 	.string	"Cuda compilation tools, release 13.0, V13.0.88"
        /*0030*/ 	.string	"Build cuda_13.0.r13.0/compiler.36424714_0"
        /*0030*/ 	.string	"-arch sm_100 -m 64 "



//--------------------- .note.nv.cuinfo           --------------------------
	.section	.note.nv.cuinfo,"",@"SHT_NOTE"
	.sectionflags	@"SHF_NOTE_NV_CUINFO"
        /*0018*/ 	.short	0x0002
        /*001a*/ 	.short	0x0064
        /*001c*/ 	.short	0x0082
	.zero		2


//--------------------- .nv.info                  --------------------------
	.section	.nv.info,"",@"SHT_CUDA_INFO"
	.align	4


	//----- nvinfo : EIATTR_REGCOUNT
	.align		4
        /*0000*/ 	.byte	0x04, 0x2f
        /*0002*/ 	.short	(.L_1 - .L_0)
	.align		4
.L_0:
        /*0004*/ 	.word	index@(memcpy_kernel)
        /*0008*/ 	.word	0x0000001e


	//----- nvinfo : EIATTR_FRAME_SIZE
	.align		4
.L_1:
        /*000c*/ 	.byte	0x04, 0x11
        /*000e*/ 	.short	(.L_3 - .L_2)
	.align		4
.L_2:
        /*0010*/ 	.word	index@(memcpy_kernel)
        /*0014*/ 	.word	0x00000000


	//----- nvinfo : EIATTR_MIN_STACK_SIZE
	.align		4
.L_3:
        /*0018*/ 	.byte	0x04, 0x12
        /*001a*/ 	.short	(.L_5 - .L_4)
	.align		4
.L_4:
        /*001c*/ 	.word	index@(memcpy_kernel)
        /*0020*/ 	.word	0x00000000
.L_5:


//--------------------- .nv.compat                --------------------------
	.section	.nv.compat,"",@"SHT_CUDA_COMPAT_INFO"
	.align	4
        /*0000*/ 	.byte	0x02, 0x09, 0x00, 0x00, 0x02, 0x02, 0x01, 0x00, 0x02, 0x05, 0x05, 0x00, 0x03, 0x07, 0x01, 0x01
        /*0010*/ 	.byte	0x02, 0x03, 0x00, 0x00, 0x02, 0x06, 0x01, 0x00, 0x04, 0x0b, 0x08, 0x00, 0x09, 0x00, 0x00, 0x00
        /*0020*/ 	.byte	0x00, 0x00, 0x00, 0x00


//--------------------- .nv.info.memcpy_kernel    --------------------------
	.section	.nv.info.memcpy_kernel,"",@"SHT_CUDA_INFO"
	.sectionflags	@""
	.align	4


	//----- nvinfo : EIATTR_CUDA_API_VERSION
	.align		4
        /*0000*/ 	.byte	0x04, 0x37
        /*0002*/ 	.short	(.L_7 - .L_6)
.L_6:
        /*0004*/ 	.word	0x00000082


	//----- nvinfo : EIATTR_KPARAM_INFO
	.align		4
.L_7:
        /*0008*/ 	.byte	0x04, 0x17
        /*000a*/ 	.short	(.L_9 - .L_8)
.L_8:
        /*000c*/ 	.word	0x00000000
        /*0010*/ 	.short	0x0002
        /*0012*/ 	.short	0x0010
        /*0014*/ 	.byte	0x00, 0xf0, 0x11, 0x00


	//----- nvinfo : EIATTR_KPARAM_INFO
	.align		4
.L_9:
        /*0018*/ 	.byte	0x04, 0x17
        /*001a*/ 	.short	(.L_11 - .L_10)
.L_10:
        /*001c*/ 	.word	0x00000000
        /*0020*/ 	.short	0x0001
        /*0022*/ 	.short	0x0008
        /*0024*/ 	.byte	0x00, 0xf5, 0x21, 0x00


	//----- nvinfo : EIATTR_KPARAM_INFO
	.align		4
.L_11:
        /*0028*/ 	.byte	0x04, 0x17
        /*002a*/ 	.short	(.L_13 - .L_12)
.L_12:
        /*002c*/ 	.word	0x00000000
        /*0030*/ 	.short	0x0000
        /*0032*/ 	.short	0x0000
        /*0034*/ 	.byte	0x00, 0xf5, 0x21, 0x00


	//----- nvinfo : EIATTR_SPARSE_MMA_MASK
	.align		4
.L_13:
        /*0038*/ 	.byte	0x03, 0x50
        /*003a*/ 	.short	0x0000


	//----- nvinfo : EIATTR_MAXREG_COUNT
	.align		4
        /*003c*/ 	.byte	0x03, 0x1b
        /*003e*/ 	.short	0x00ff


	//----- nvinfo : EIATTR_MERCURY_ISA_VERSION
	.align		4
        /*0040*/ 	.byte	0x03, 0x5f
        /*0042*/ 	.short	0x0101


	//----- nvinfo : EIATTR_VRC_CTA_INIT_COUNT
	.align		4
        /*0044*/ 	.byte	0x02, 0x4a
	.zero		1
	.zero		1


	//----- nvinfo : EIATTR_EXIT_INSTR_OFFSETS
	.align		4
        /*0048*/ 	.byte	0x04, 0x1c
        /*004a*/ 	.short	(.L_15 - .L_14)


	//   ....[0]....
.L_14:
        /*004c*/ 	.word	0x00000090


	//   ....[1]....
        /*0050*/ 	.word	0x00000380


	//   ....[2]....
        /*0054*/ 	.word	0x000004c0


	//----- nvinfo : EIATTR_CRS_STACK_SIZE
	.align		4
.L_15:
        /*0058*/ 	.byte	0x04, 0x1e
        /*005a*/ 	.short	(.L_17 - .L_16)
.L_16:
        /*005c*/ 	.word	0x00000000


	//----- nvinfo : EIATTR_CBANK_PARAM_SIZE
	.align		4
.L_17:
        /*0060*/ 	.byte	0x03, 0x19
        /*0062*/ 	.short	0x0014


	//----- nvinfo : EIATTR_PARAM_CBANK
	.align		4
        /*0064*/ 	.byte	0x04, 0x0a
        /*0066*/ 	.short	(.L_19 - .L_18)
	.align		4
.L_18:
        /*0068*/ 	.word	index@(.nv.constant0.memcpy_kernel)
        /*006c*/ 	.short	0x0380
        /*006e*/ 	.short	0x0014


	//----- nvinfo : EIATTR_SW_WAR
	.align		4
.L_19:
        /*0070*/ 	.byte	0x04, 0x36
        /*0072*/ 	.short	(.L_21 - .L_20)
.L_20:
        /*0074*/ 	.word	0x00000008
.L_21:


//--------------------- .nv.callgraph             --------------------------
	.section	.nv.callgraph,"",@"SHT_CUDA_CALLGRAPH"
	.align	4
	.sectionentsize	8
	.align		4
        /*0000*/ 	.word	0x00000000
	.align		4
        /*0004*/ 	.word	0xffffffff
	.align		4
        /*0008*/ 	.word	0x00000000
	.align		4
        /*000c*/ 	.word	0xfffffffe
	.align		4
        /*0010*/ 	.word	0x00000000
	.align		4
        /*0014*/ 	.word	0xfffffffd
	.align		4
        /*0018*/ 	.word	0x00000000
	.align		4
        /*001c*/ 	.word	0xfffffffc


//--------------------- .text.memcpy_kernel       --------------------------
	.section	.text.memcpy_kernel,"ax",@progbits
	.align	128
        .global         memcpy_kernel
        .type           memcpy_kernel,@function
        .size           memcpy_kernel,(.L_x_5 - memcpy_kernel)
        .other          memcpy_kernel,@"STO_CUDA_ENTRY STV_DEFAULT"
memcpy_kernel:
.text.memcpy_kernel:
[----:B------:R-:W-:Y:S01]  /*0000*/  LDC R1, c[0x0][0x37c] ;  /* 0x0000df00ff017b82 */ /* 0x000fe20000000800 */
[----:B------:R-:W0:Y:S07]  /*0010*/  S2R R7, SR_TID.X ;  /* 0x0000000000077919 */ /* 0x000e2e0000002100 */
[----:B------:R-:W0:Y:S01]  /*0020*/  S2UR UR4, SR_CTAID.X ;  /* 0x00000000000479c3 */ /* 0x000e220000002500 */
[----:B------:R-:W1:Y:S07]  /*0030*/  LDCU UR6, c[0x0][0x390] ;  /* 0x00007200ff0677ac */ /* 0x000e6e0008000800 */
[----:B------:R-:W0:Y:S01]  /*0040*/  LDC R0, c[0x0][0x360] ;  /* 0x0000d800ff007b82 */ /* 0x000e220000000800 */
[----:B------:R-:W2:Y:S01]  /*0050*/  LDCU UR5, c[0x0][0x370] ;  /* 0x00006e00ff0577ac */ /* 0x000ea20008000800 */
[----:B0-----:R-:W-:-:S02]  /*0060*/  IMAD R7, R0, UR4, R7 ;  /* 0x0000000400077c24 */ /* 0x001fc4000f8e0207 */
[----:B--2---:R-:W-:-:S03]  /*0070*/  IMAD R0, R0, UR5, RZ ;  /* 0x0000000500007c24 */ /* 0x004fc6000f8e02ff */
[----:B-1----:R-:W-:-:S13]  /*0080*/  ISETP.GE.AND P0, PT, R7, UR6, PT ;  /* 0x0000000607007c0c */ /* 0x002fda000bf06270 */
[----:B------:R-:W-:Y:S05]  /*0090*/  @P0 EXIT ;  /* 0x000000000000094d */ /* 0x000fea0003800000 */
[----:B------:R-:W0:Y:S01]  /*00a0*/  I2F.U32.RP R8, R0 ;  /* 0x0000000000087306 */ /* 0x000e220000209000 */
[C---:B------:R-:W-:Y:S01]  /*00b0*/  IADD3 R4, PT, PT, R0.reuse, R7, RZ ;  /* 0x0000000700047210 */ /* 0x040fe20007ffe0ff */
[----:B------:R-:W-:Y:S01]  /*00c0*/  IMAD.MOV R9, RZ, RZ, -R0 ;  /* 0x000000ffff097224 */ /* 0x000fe200078e0a00 */
[----:B------:R-:W-:Y:S01]  /*00d0*/  ISETP.NE.U32.AND P2, PT, R0, RZ, PT ;  /* 0x000000ff0000720c */ /* 0x000fe20003f45070 */
[----:B------:R-:W1:Y:S01]  /*00e0*/  LDCU.64 UR4, c[0x0][0x358] ;  /* 0x00006b00ff0477ac */ /* 0x000e620008000a00 */
[C---:B------:R-:W-:Y:S01]  /*00f0*/  ISETP.GE.AND P0, PT, R4.reuse, UR6, PT ;  /* 0x0000000604007c0c */ /* 0x040fe2000bf06270 */
[----:B------:R-:W-:Y:S01]  /*0100*/  BSSY.RECONVERGENT B0, `(.L_x_0) ;  /* 0x0000027000007945 */ /* 0x000fe20003800200 */
[----:B------:R-:W-:Y:S02]  /*0110*/  VIMNMX R5, PT, PT, R4, UR6, !PT ;  /* 0x0000000604057c48 */ /* 0x000fe4000ffe0100 */
[----:B------:R-:W-:-:S04]  /*0120*/  SEL R6, RZ, 0x1, P0 ;  /* 0x00000001ff067807 */ /* 0x000fc80000000000 */
[----:B------:R-:W-:Y:S01]  /*0130*/  IADD3 R5, PT, PT, R5, -R4, -R6 ;  /* 0x8000000405057210 */ /* 0x000fe20007ffe806 */
[----:B0-----:R-:W0:Y:S02]  /*0140*/  MUFU.RCP R8, R8 ;  /* 0x0000000800087308 */ /* 0x001e240000001000 */
[----:B0-----:R-:W-:-:S06]  /*0150*/  IADD3 R2, PT, PT, R8, 0xffffffe, RZ ;  /* 0x0ffffffe08027810 */ /* 0x001fcc0007ffe0ff */
[----:B------:R0:W2:Y:S02]  /*0160*/  F2I.FTZ.U32.TRUNC.NTZ R3, R2 ;  /* 0x0000000200037305 */ /* 0x0000a4000021f000 */
[----:B0-----:R-:W-:Y:S02]  /*0170*/  IMAD.MOV.U32 R2, RZ, RZ, RZ ;  /* 0x000000ffff027224 */ /* 0x001fe400078e00ff */
[----:B--2---:R-:W-:-:S04]  /*0180*/  IMAD R9, R9, R3, RZ ;  /* 0x0000000309097224 */ /* 0x004fc800078e02ff */
[----:B------:R-:W-:-:S06]  /*0190*/  IMAD.HI.U32 R8, R3, R9, R2 ;  /* 0x0000000903087227 */ /* 0x000fcc00078e0002 */
[----:B------:R-:W-:-:S05]  /*01a0*/  IMAD.HI.U32 R9, R8, R5, RZ ;  /* 0x0000000508097227 */ /* 0x000fca00078e00ff */
[----:B------:R-:W-:-:S05]  /*01b0*/  IADD3 R2, PT, PT, -R9, RZ, RZ ;  /* 0x000000ff09027210 */ /* 0x000fca0007ffe1ff */
[----:B------:R-:W-:Y:S02]  /*01c0*/  IMAD R5, R0, R2, R5 ;  /* 0x0000000200057224 */ /* 0x000fe400078e0205 */
[----:B------:R-:W0:Y:S03]  /*01d0*/  LDC.64 R2, c[0x0][0x388] ;  /* 0x0000e200ff027b82 */ /* 0x000e260000000a00 */
[----:B------:R-:W-:-:S13]  /*01e0*/  ISETP.GE.U32.AND P0, PT, R5, R0, PT ;  /* 0x000000000500720c */ /* 0x000fda0003f06070 */
[----:B------:R-:W-:Y:S01]  /*01f0*/  @P0 IMAD.IADD R5, R5, 0x1, -R0 ;  /* 0x0000000105050824 */ /* 0x000fe200078e0a00 */
[----:B------:R-:W-:-:S04]  /*0200*/  @P0 IADD3 R9, PT, PT, R9, 0x1, RZ ;  /* 0x0000000109090810 */ /* 0x000fc80007ffe0ff */
[-C--:B------:R-:W-:Y:S02]  /*0210*/  ISETP.GE.U32.AND P1, PT, R5, R0.reuse, PT ;  /* 0x000000000500720c */ /* 0x080fe40003f26070 */
[----:B------:R-:W2:Y:S11]  /*0220*/  LDC.64 R4, c[0x0][0x380] ;  /* 0x0000e000ff047b82 */ /* 0x000eb60000000a00 */
[----:B------:R-:W-:Y:S01]  /*0230*/  @P1 VIADD R9, R9, 0x1 ;  /* 0x0000000109091836 */ /* 0x000fe20000000000 */
[----:B------:R-:W-:-:S04]  /*0240*/  @!P2 LOP3.LUT R9, RZ, R0, RZ, 0x33, !PT ;  /* 0x00000000ff09a212 */ /* 0x000fc800078e33ff */
[----:B------:R-:W-:-:S04]  /*0250*/  IADD3 R6, PT, PT, R6, R9, RZ ;  /* 0x0000000906067210 */ /* 0x000fc80007ffe0ff */
[C---:B------:R-:W-:Y:S02]  /*0260*/  LOP3.LUT R8, R6.reuse, 0x3, RZ, 0xc0, !PT ;  /* 0x0000000306087812 */ /* 0x040fe400078ec0ff */
[----:B------:R-:W-:Y:S02]  /*0270*/  ISETP.GE.U32.AND P1, PT, R6, 0x3, PT ;  /* 0x000000030600780c */ /* 0x000fe40003f26070 */
[----:B------:R-:W-:-:S13]  /*0280*/  ISETP.NE.AND P0, PT, R8, 0x3, PT ;  /* 0x000000030800780c */ /* 0x000fda0003f05270 */
[----:B01----:R-:W-:Y:S05]  /*0290*/  @!P0 BRA `(.L_x_1) ;  /* 0x0000000000348947 */ /* 0x003fea0003800000 */
[----:B------:R-:W0:Y:S01]  /*02a0*/  LDC.64 R14, c[0x0][0x380] ;  /* 0x0000e000ff0e7b82 */ /* 0x000e220000000a00 */
[----:B------:R-:W-:-:S05]  /*02b0*/  VIADD R6, R6, 0x1 ;  /* 0x0000000106067836 */ /* 0x000fca0000000000 */
[----:B------:R-:W-:Y:S02]  /*02c0*/  LOP3.LUT R6, R6, 0x3, RZ, 0xc0, !PT ;  /* 0x0000000306067812 */ /* 0x000fe400078ec0ff */
[----:B------:R-:W1:Y:S02]  /*02d0*/  LDC.64 R12, c[0x0][0x388] ;  /* 0x0000e200ff0c7b82 */ /* 0x000e640000000a00 */
[----:B------:R-:W-:-:S07]  /*02e0*/  IADD3 R6, PT, PT, -R6, RZ, RZ ;  /* 0x000000ff06067210 */ /* 0x000fce0007ffe1ff */
.L_x_2:
[----:B0--3--:R-:W-:-:S06]  /*02f0*/  IMAD.WIDE R10, R7, 0x4, R14 ;  /* 0x00000004070a7825 */ /* 0x009fcc00078e020e */
[----:B------:R-:W3:Y:S01]  /*0300*/  LDG.E R11, desc[UR4][R10.64] ;  /* 0x000000040a0b7981 */ /* 0x000ee2000c1e1900 */
[----:B-1----:R-:W-:Y:S01]  /*0310*/  IMAD.WIDE R8, R7, 0x4, R12 ;  /* 0x0000000407087825 */ /* 0x002fe200078e020c */
[----:B------:R-:W-:-:S03]  /*0320*/  IADD3 R7, PT, PT, R0, R7, RZ ;  /* 0x0000000700077210 */ /* 0x000fc60007ffe0ff */
[----:B------:R-:W-:-:S05]  /*0330*/  VIADD R6, R6, 0x1 ;  /* 0x0000000106067836 */ /* 0x000fca0000000000 */
[----:B------:R-:W-:Y:S01]  /*0340*/  ISETP.NE.AND P0, PT, R6, RZ, PT ;  /* 0x000000ff0600720c */ /* 0x000fe20003f05270 */
[----:B---3--:R3:W-:-:S12]  /*0350*/  STG.E desc[UR4][R8.64], R11 ;  /* 0x0000000b08007986 */ /* 0x0087d8000c101904 */
[----:B------:R-:W-:Y:S05]  /*0360*/  @P0 BRA `(.L_x_2) ;  /* 0xfffffffc00e00947 */ /* 0x000fea000383ffff */
.L_x_1:
[----:B------:R-:W-:Y:S05]  /*0370*/  BSYNC.RECONVERGENT B0 ;  /* 0x0000000000007941 */ /* 0x000fea0003800200 */
.L_x_0:
[----:B------:R-:W-:Y:S05]  /*0380*/  @!P1 EXIT ;  /* 0x000000000000994d */ /* 0x000fea0003800000 */
.L_x_3:
[----:B0-2---:R-:W-:-:S05]  /*0390*/  IMAD.WIDE R18, R7, 0x4, R4 ;  /* 0x0000000407127825 */ /* 0x005fca00078e0204 */
[----:B------:R-:W2:Y:S01]  /*03a0*/  LDG.E R23, desc[UR4][R18.64] ;  /* 0x0000000412177981 */ /* 0x000ea2000c1e1900 */
[----:B------:R-:W-:-:S04]  /*03b0*/  IMAD.WIDE R20, R7, 0x4, R2 ;  /* 0x0000000407147825 */ /* 0x000fc800078e0202 */
[C---:B---3--:R-:W-:Y:S01]  /*03c0*/  IMAD.WIDE R8, R0.reuse, 0x4, R18 ;  /* 0x0000000400087825 */ /* 0x048fe200078e0212 */
[----:B--2---:R0:W-:Y:S04]  /*03d0*/  STG.E desc[UR4][R20.64], R23 ;  /* 0x0000001714007986 */ /* 0x0041e8000c101904 */
[----:B------:R-:W2:Y:S01]  /*03e0*/  LDG.E R25, desc[UR4][R8.64] ;  /* 0x0000000408197981 */ /* 0x000ea2000c1e1900 */
[----:B------:R-:W-:-:S04]  /*03f0*/  IMAD.WIDE R10, R0, 0x4, R20 ;  /* 0x00000004000a7825 */ /* 0x000fc800078e0214 */
[C---:B------:R-:W-:Y:S01]  /*0400*/  IMAD.WIDE R12, R0.reuse, 0x4, R8 ;  /* 0x00000004000c7825 */ /* 0x040fe200078e0208 */
[----:B--2---:R0:W-:Y:S04]  /*0410*/  STG.E desc[UR4][R10.64], R25 ;  /* 0x000000190a007986 */ /* 0x0041e8000c101904 */
[----:B------:R-:W2:Y:S01]  /*0420*/  LDG.E R27, desc[UR4][R12.64] ;  /* 0x000000040c1b7981 */ /* 0x000ea2000c1e1900 */
[----:B------:R-:W-:-:S04]  /*0430*/  IMAD.WIDE R14, R0, 0x4, R10 ;  /* 0x00000004000e7825 */ /* 0x000fc800078e020a */
[C---:B------:R-:W-:Y:S01]  /*0440*/  IMAD.WIDE R16, R0.reuse, 0x4, R12 ;  /* 0x0000000400107825 */ /* 0x040fe200078e020c */
[----:B--2---:R0:W-:Y:S05]  /*0450*/  STG.E desc[UR4][R14.64], R27 ;  /* 0x0000001b0e007986 */ /* 0x0041ea000c101904 */
[----:B------:R-:W2:Y:S01]  /*0460*/  LDG.E R17, desc[UR4][R16.64] ;  /* 0x0000000410117981 */ /* 0x000ea2000c1e1900 */
[C---:B------:R-:W-:Y:S01]  /*0470*/  IMAD.WIDE R18, R0.reuse, 0x4, R14 ;  /* 0x0000000400127825 */ /* 0x040fe200078e020e */
[----:B------:R-:W-:-:S04]  /*0480*/  LEA R7, R0, R7, 0x2 ;  /* 0x0000000700077211 */ /* 0x000fc800078e10ff */
[----:B------:R-:W-:Y:S01]  /*0490*/  ISETP.GE.AND P0, PT, R7, UR6, PT ;  /* 0x0000000607007c0c */ /* 0x000fe2000bf06270 */
[----:B--2---:R0:W-:-:S12]  /*04a0*/  STG.E desc[UR4][R18.64], R17 ;  /* 0x0000001112007986 */ /* 0x0041d8000c101904 */
[----:B------:R-:W-:Y:S05]  /*04b0*/  @!P0 BRA `(.L_x_3) ;  /* 0xfffffffc00b48947 */ /* 0x000fea000383ffff */
[----:B------:R-:W-:Y:S05]  /*04c0*/  EXIT ;  /* 0x000000000000794d */ /* 0x000fea0003800000 */
.L_x_4:
[----:B------:R-:W-:-:S00]  /*04d0*/  BRA `(.L_x_4) ;  /* 0xfffffffc00fc7947 */ /* 0x000fc0000383ffff */
[----:B------:R-:W-:-:S00]  /*04e0*/  NOP ;  /* 0x0000000000007918 */ /* 0x000fc00000000000 */
        /* <DEDUP_REMOVED lines=9> */
.L_x_5:


//--------------------- .nv.shared.reserved.0     --------------------------
	.section	.nv.shared.reserved.0,"aw",@nobits
	.weak		__nv_reservedSMEM_offset_0_alias
	.size		__nv_reservedSMEM_offset_0_alias, 0, 64
	.other		__nv_reservedSMEM_offset_0_alias,@"STO_CUDA_RESERVED_SHARED STV_DEFAULT"
__nv_reservedSMEM_offset_0_alias:
	.zero		0
	.zero		64


//--------------------- .nv.constant0.memcpy_kernel --------------------------
	.section	.nv.constant0.memcpy_kernel,"a",@progbits
	.sectionflags	@""
	.align	4
.nv.constant0.memcpy_kernel:
	.zero		916


//--------------------- SYMBOLS --------------------------

	.type		.nv.reservedSmem.offset0,@object
	.size		.nv.reservedSmem.offset0,0x4
